//
// Generated by NVIDIA NVVM Compiler
//
// Compiler Build ID: CL-36424714
// Cuda compilation tools, release 13.0, V13.0.88
// Based on NVVM 20.0.0
//

.version 9.0
.target sm_100
.address_size 64

	// .globl	_Z20rolling_count_kernelPK9ComplaintPKhiPi

.visible .entry _Z20rolling_count_kernelPK9ComplaintPKhiPi(
	.param .u64 .ptr .align 1 _Z20rolling_count_kernelPK9ComplaintPKhiPi_param_0,
	.param .u64 .ptr .align 1 _Z20rolling_count_kernelPK9ComplaintPKhiPi_param_1,
	.param .u32 _Z20rolling_count_kernelPK9ComplaintPKhiPi_param_2,
	.param .u64 .ptr .align 1 _Z20rolling_count_kernelPK9ComplaintPKhiPi_param_3
)
{
	.local .align 16 .b8 	__local_depot0[16];
	.reg .b64 	%SP;
	.reg .b64 	%SPL;
	.reg .pred 	%p<25>;
	.reg .b16 	%rs<91>;
	.reg .b32 	%r<117>;
	.reg .b64 	%rd<66>;
	.reg .b64 	%fd<3>;

	mov.u64 	%SPL, __local_depot0;
	ld.param.u64 	%rd15, [_Z20rolling_count_kernelPK9ComplaintPKhiPi_param_1];
	ld.param.u32 	%r24, [_Z20rolling_count_kernelPK9ComplaintPKhiPi_param_2];
	ld.param.u64 	%rd16, [_Z20rolling_count_kernelPK9ComplaintPKhiPi_param_3];
	cvta.to.global.u64 	%rd1, %rd16;
	cvta.to.global.u64 	%rd2, %rd15;
	add.u64 	%rd3, %SPL, 0;
	mov.u32 	%r25, %tid.x;
	mov.u32 	%r1, %ntid.x;
	mov.u32 	%r26, %ctaid.x;
	mad.lo.s32 	%r108, %r26, %r1, %r25;
	setp.ge.s32 	%p1, %r108, %r24;
	@%p1 bra 	$L__BB0_36;
	mov.u32 	%r27, %nctaid.x;
	setp.lt.s32 	%p2, %r24, 1;
	mul.lo.s32 	%r3, %r1, %r27;
	@%p2 bra 	$L__BB0_14;
$L__BB0_2:
	cvt.s64.s32 	%rd48, %r108;
	add.s64 	%rd49, %rd2, %rd48;
	ld.global.u8 	%rs56, [%rd49];
	setp.eq.s16 	%p13, %rs56, 0;
	@%p13 bra 	$L__BB0_12;
	ld.param.u64 	%rd63, [_Z20rolling_count_kernelPK9ComplaintPKhiPi_param_0];
	cvta.to.global.u64 	%rd4, %rd63;
	mul.wide.s32 	%rd50, %r108, 256;
	add.s64 	%rd51, %rd4, %rd50;
	ld.global.u64 	%rd5, [%rd51+32];
	ld.global.u8 	%r77, [%rd51+247];
	ld.global.u8 	%r78, [%rd51+246];
	prmt.b32 	%r79, %r78, %r77, 0x3340U;
	ld.global.u8 	%r80, [%rd51+245];
	ld.global.u8 	%r81, [%rd51+244];
	prmt.b32 	%r82, %r81, %r80, 0x3340U;
	prmt.b32 	%r83, %r82, %r79, 0x5410U;
	ld.global.u8 	%r84, [%rd51+243];
	ld.global.u8 	%r85, [%rd51+242];
	prmt.b32 	%r86, %r85, %r84, 0x3340U;
	ld.global.u8 	%r87, [%rd51+241];
	ld.global.u8 	%r88, [%rd51+240];
	prmt.b32 	%r89, %r88, %r87, 0x3340U;
	prmt.b32 	%r90, %r89, %r86, 0x5410U;
	ld.global.u8 	%r91, [%rd51+239];
	ld.global.u8 	%r92, [%rd51+238];
	prmt.b32 	%r93, %r92, %r91, 0x3340U;
	ld.global.u8 	%r94, [%rd51+237];
	ld.global.u8 	%r95, [%rd51+236];
	prmt.b32 	%r96, %r95, %r94, 0x3340U;
	prmt.b32 	%r97, %r96, %r93, 0x5410U;
	ld.global.u8 	%r98, [%rd51+235];
	ld.global.u8 	%r99, [%rd51+234];
	prmt.b32 	%r100, %r99, %r98, 0x3340U;
	ld.global.u8 	%r101, [%rd51+233];
	ld.global.u8 	%r102, [%rd51+232];
	prmt.b32 	%r103, %r102, %r101, 0x3340U;
	prmt.b32 	%r104, %r103, %r100, 0x5410U;
	st.local.v4.b32 	[%rd3], {%r104, %r97, %r90, %r83};
	mov.b32 	%r109, 0;
	mov.u32 	%r112, %r109;
$L__BB0_4:
	setp.eq.s32 	%p14, %r109, %r108;
	@%p14 bra 	$L__BB0_10;
	cvt.u64.u32 	%rd52, %r109;
	add.s64 	%rd53, %rd2, %rd52;
	ld.global.u8 	%rs57, [%rd53];
	setp.eq.s16 	%p15, %rs57, 0;
	@%p15 bra 	$L__BB0_10;
	mul.wide.u32 	%rd54, %r109, 256;
	add.s64 	%rd55, %rd4, %rd54;
	add.s64 	%rd6, %rd55, 232;
	mov.b32 	%r111, 0;
	mov.u64 	%rd64, %rd3;
	mov.u64 	%rd65, %rd6;
$L__BB0_7:
	ld.local.u8 	%rs1, [%rd64];
	ld.global.u8 	%rs58, [%rd65];
	setp.ne.s16 	%p16, %rs1, %rs58;
	@%p16 bra 	$L__BB0_10;
	setp.ne.s16 	%p17, %rs1, 0;
	add.s32 	%r8, %r111, 1;
	setp.lt.u32 	%p18, %r111, 15;
	and.pred  	%p19, %p17, %p18;
	add.s64 	%rd65, %rd65, 1;
	add.s64 	%rd64, %rd64, 1;
	mov.u32 	%r111, %r8;
	@%p19 bra 	$L__BB0_7;
	ld.global.u64 	%rd56, [%rd6+-200];
	sub.s64 	%rd57, %rd5, %rd56;
	cvt.rn.f64.s64 	%fd1, %rd57;
	div.rn.f64 	%fd2, %fd1, 0d40F5180000000000;
	setp.ge.f64 	%p20, %fd2, 0d0000000000000000;
	setp.le.f64 	%p21, %fd2, 0d401C000000000000;
	and.pred  	%p22, %p20, %p21;
	selp.u32 	%r106, 1, 0, %p22;
	add.s32 	%r112, %r112, %r106;
$L__BB0_10:
	add.s32 	%r109, %r109, 1;
	setp.eq.s32 	%p23, %r109, %r24;
	@%p23 bra 	$L__BB0_11;
	bra.uni 	$L__BB0_4;
$L__BB0_11:
	mul.wide.s32 	%rd58, %r108, 4;
	add.s64 	%rd59, %rd1, %rd58;
	st.global.u32 	[%rd59], %r112;
	bra.uni 	$L__BB0_13;
$L__BB0_12:
	mul.wide.s32 	%rd60, %r108, 4;
	add.s64 	%rd61, %rd1, %rd60;
	mov.b32 	%r107, 0;
	st.global.u32 	[%rd61], %r107;
$L__BB0_13:
	add.s32 	%r108, %r108, %r3;
	setp.lt.s32 	%p24, %r108, %r24;
	@%p24 bra 	$L__BB0_2;
	bra.uni 	$L__BB0_36;
$L__BB0_14:
	add.s32 	%r28, %r108, %r3;
	max.s32 	%r29, %r24, %r28;
	setp.lt.s32 	%p3, %r28, %r24;
	selp.u32 	%r30, 1, 0, %p3;
	add.s32 	%r31, %r28, %r30;
	sub.s32 	%r32, %r29, %r31;
	div.u32 	%r33, %r32, %r3;
	add.s32 	%r13, %r33, %r30;
	and.b32  	%r34, %r13, 3;
	setp.eq.s32 	%p4, %r34, 3;
	@%p4 bra 	$L__BB0_21;
	mov.b32 	%r114, 0;
$L__BB0_16:
	.pragma "nounroll";
	cvt.s64.s32 	%rd18, %r108;
	add.s64 	%rd19, %rd2, %rd18;
	ld.global.u8 	%rs51, [%rd19];
	setp.eq.s16 	%p5, %rs51, 0;
	@%p5 bra 	$L__BB0_18;
	ld.param.u64 	%rd62, [_Z20rolling_count_kernelPK9ComplaintPKhiPi_param_0];
	cvta.to.global.u64 	%rd20, %rd62;
	mul.wide.s32 	%rd21, %r108, 256;
	add.s64 	%rd22, %rd20, %rd21;
	ld.global.u8 	%rs74, [%rd22+232];
	ld.global.u8 	%rs73, [%rd22+233];
	ld.global.u8 	%rs72, [%rd22+234];
	ld.global.u8 	%rs71, [%rd22+235];
	ld.global.u8 	%rs70, [%rd22+236];
	ld.global.u8 	%rs69, [%rd22+237];
	ld.global.u8 	%rs68, [%rd22+238];
	ld.global.u8 	%rs67, [%rd22+239];
	ld.global.u8 	%rs66, [%rd22+240];
	ld.global.u8 	%rs65, [%rd22+241];
	ld.global.u8 	%rs64, [%rd22+242];
	ld.global.u8 	%rs63, [%rd22+243];
	ld.global.u8 	%rs62, [%rd22+244];
	ld.global.u8 	%rs61, [%rd22+245];
	ld.global.u8 	%rs60, [%rd22+246];
	ld.global.u8 	%rs59, [%rd22+247];
	mul.wide.s32 	%rd23, %r108, 4;
	add.s64 	%rd24, %rd1, %rd23;
	mov.b32 	%r36, 0;
	st.global.u32 	[%rd24], %r36;
	bra.uni 	$L__BB0_19;
$L__BB0_18:
	mul.wide.s32 	%rd25, %r108, 4;
	add.s64 	%rd26, %rd1, %rd25;
	mov.b32 	%r37, 0;
	st.global.u32 	[%rd26], %r37;
$L__BB0_19:
	add.s32 	%r108, %r108, %r3;
	add.s32 	%r114, %r114, 1;
	add.s32 	%r38, %r13, 1;
	and.b32  	%r39, %r38, 3;
	setp.ne.s32 	%p6, %r114, %r39;
	@%p6 bra 	$L__BB0_16;
	cvt.u32.u16 	%r40, %rs59;
	cvt.u32.u16 	%r41, %rs60;
	prmt.b32 	%r42, %r41, %r40, 0x3340U;
	cvt.u32.u16 	%r43, %rs61;
	cvt.u32.u16 	%r44, %rs62;
	prmt.b32 	%r45, %r44, %r43, 0x3340U;
	prmt.b32 	%r46, %r45, %r42, 0x5410U;
	cvt.u32.u16 	%r47, %rs63;
	cvt.u32.u16 	%r48, %rs64;
	prmt.b32 	%r49, %r48, %r47, 0x3340U;
	cvt.u32.u16 	%r50, %rs65;
	cvt.u32.u16 	%r51, %rs66;
	prmt.b32 	%r52, %r51, %r50, 0x3340U;
	prmt.b32 	%r53, %r52, %r49, 0x5410U;
	cvt.u32.u16 	%r54, %rs67;
	cvt.u32.u16 	%r55, %rs68;
	prmt.b32 	%r56, %r55, %r54, 0x3340U;
	cvt.u32.u16 	%r57, %rs69;
	cvt.u32.u16 	%r58, %rs70;
	prmt.b32 	%r59, %r58, %r57, 0x3340U;
	prmt.b32 	%r60, %r59, %r56, 0x5410U;
	cvt.u32.u16 	%r61, %rs71;
	cvt.u32.u16 	%r62, %rs72;
	prmt.b32 	%r63, %r62, %r61, 0x3340U;
	cvt.u32.u16 	%r64, %rs73;
	cvt.u32.u16 	%r65, %rs74;
	prmt.b32 	%r66, %r65, %r64, 0x3340U;
	prmt.b32 	%r67, %r66, %r63, 0x5410U;
	st.local.v4.b32 	[%rd3], {%r67, %r60, %r53, %r46};
$L__BB0_21:
	setp.lt.u32 	%p7, %r13, 3;
	@%p7 bra 	$L__BB0_36;
	cvt.s64.s32 	%rd32, %r3;
$L__BB0_23:
	cvt.s64.s32 	%rd27, %r108;
	add.s64 	%rd11, %rd2, %rd27;
	ld.global.u8 	%rs52, [%rd11];
	setp.ne.s16 	%p8, %rs52, 0;
	@%p8 bra 	$L__BB0_25;
	mul.wide.s32 	%rd30, %r108, 4;
	add.s64 	%rd31, %rd1, %rd30;
	mov.b32 	%r69, 0;
	st.global.u32 	[%rd31], %r69;
	bra.uni 	$L__BB0_26;
$L__BB0_25:
	mul.wide.s32 	%rd28, %r108, 4;
	add.s64 	%rd29, %rd1, %rd28;
	mov.b32 	%r68, 0;
	st.global.u32 	[%rd29], %r68;
$L__BB0_26:
	add.s32 	%r20, %r108, %r3;
	add.s64 	%rd12, %rd11, %rd32;
	ld.global.u8 	%rs53, [%rd12];
	setp.eq.s16 	%p9, %rs53, 0;
	@%p9 bra 	$L__BB0_28;
	mul.wide.s32 	%rd33, %r20, 4;
	add.s64 	%rd34, %rd1, %rd33;
	mov.b32 	%r70, 0;
	st.global.u32 	[%rd34], %r70;
	bra.uni 	$L__BB0_29;
$L__BB0_28:
	mul.wide.s32 	%rd35, %r20, 4;
	add.s64 	%rd36, %rd1, %rd35;
	mov.b32 	%r71, 0;
	st.global.u32 	[%rd36], %r71;
$L__BB0_29:
	add.s32 	%r21, %r20, %r3;
	add.s64 	%rd13, %rd12, %rd32;
	ld.global.u8 	%rs54, [%rd13];
	setp.eq.s16 	%p10, %rs54, 0;
	@%p10 bra 	$L__BB0_31;
	mul.wide.s32 	%rd38, %r21, 4;
	add.s64 	%rd39, %rd1, %rd38;
	mov.b32 	%r72, 0;
	st.global.u32 	[%rd39], %r72;
	bra.uni 	$L__BB0_32;
$L__BB0_31:
	mul.wide.s32 	%rd40, %r21, 4;
	add.s64 	%rd41, %rd1, %rd40;
	mov.b32 	%r73, 0;
	st.global.u32 	[%rd41], %r73;
$L__BB0_32:
	add.s32 	%r22, %r21, %r3;
	add.s64 	%rd43, %rd13, %rd32;
	ld.global.u8 	%rs55, [%rd43];
	setp.eq.s16 	%p11, %rs55, 0;
	@%p11 bra 	$L__BB0_34;
	mul.wide.s32 	%rd44, %r22, 4;
	add.s64 	%rd45, %rd1, %rd44;
	mov.b32 	%r74, 0;
	st.global.u32 	[%rd45], %r74;
	bra.uni 	$L__BB0_35;
$L__BB0_34:
	mul.wide.s32 	%rd46, %r22, 4;
	add.s64 	%rd47, %rd1, %rd46;
	mov.b32 	%r75, 0;
	st.global.u32 	[%rd47], %r75;
$L__BB0_35:
	add.s32 	%r108, %r22, %r3;
	setp.lt.s32 	%p12, %r108, %r24;
	@%p12 bra 	$L__BB0_23;
$L__BB0_36:
	ret;

}


// ===== COMPILED SASS (sm_100) =====

	.target	sm_100

	.elftype	@"ET_EXEC"


//--------------------- .note.nv.tkinfo           --------------------------
	.section	.note.nv.tkinfo,"",@"SHT_NOTE"
	.sectionflags	@"SHF_NOTE_NV_TKINFO"
	.tkinfo
        /*0018*/ 	.word	0x00000002
        /*0030*/ 	.string	""
        /*0030*/ 	.string	"ptxas"
        /*0030*/ 	.string	"Cuda compilation tools, release 13.0, V13.0.88"
        /*0030*/ 	.string	"Build cuda_13.0.r13.0/compiler.36424714_0"
        /*0030*/ 	.string	"-arch sm_100 -m 64 "



//--------------------- .note.nv.cuinfo           --------------------------
	.section	.note.nv.cuinfo,"",@"SHT_NOTE"
	.sectionflags	@"SHF_NOTE_NV_CUINFO"
        /*0018*/ 	.short	0x0002
        /*001a*/ 	.short	0x0064
        /*001c*/ 	.short	0x0082
	.zero		2


//--------------------- .nv.info                  --------------------------
	.section	.nv.info,"",@"SHT_CUDA_INFO"
	.align	4


	//----- nvinfo : EIATTR_REGCOUNT
	.align		4
        /*0000*/ 	.byte	0x04, 0x2f
        /*0002*/ 	.short	(.L_1 - .L_0)
	.align		4
.L_0:
        /*0004*/ 	.word	index@(_Z20rolling_count_kernelPK9ComplaintPKhiPi)
        /*0008*/ 	.word	0x0000001c


	//----- nvinfo : EIATTR_FRAME_SIZE
	.align		4
.L_1:
        /*000c*/ 	.byte	0x04, 0x11
        /*000e*/ 	.short	(.L_3 - .L_2)
	.align		4
.L_2:
        /*0010*/ 	.word	index@($__internal_0_$__cuda_sm20_div_rn_f64_full)
        /*0014*/ 	.word	0x00000010


	//----- nvinfo : EIATTR_FRAME_SIZE
	.align		4
.L_3:
        /*0018*/ 	.byte	0x04, 0x11
        /*001a*/ 	.short	(.L_5 - .L_4)
	.align		4
.L_4:
        /*001c*/ 	.word	index@(_Z20rolling_count_kernelPK9ComplaintPKhiPi)
        /*0020*/ 	.word	0x00000010


	//----- nvinfo : EIATTR_MIN_STACK_SIZE
	.align		4
.L_5:
        /*0024*/ 	.byte	0x04, 0x12
        /*0026*/ 	.short	(.L_7 - .L_6)
	.align		4
.L_6:
        /*0028*/ 	.word	index@(_Z20rolling_count_kernelPK9ComplaintPKhiPi)
        /*002c*/ 	.word	0x00000010
.L_7:


//--------------------- .nv.compat                --------------------------
	.section	.nv.compat,"",@"SHT_CUDA_COMPAT_INFO"
	.align	4
        /*0000*/ 	.byte	0x02, 0x09, 0x00, 0x00, 0x02, 0x02, 0x01, 0x00, 0x02, 0x05, 0x05, 0x00, 0x03, 0x07, 0x01, 0x01
        /*0010*/ 	.byte	0x02, 0x03, 0x00, 0x00, 0x02, 0x06, 0x01, 0x00, 0x04, 0x0b, 0x08, 0x00, 0x01, 0x00, 0x00, 0x00
        /*0020*/ 	.byte	0x00, 0x00, 0x00, 0x00


//--------------------- .nv.info._Z20rolling_count_kernelPK9ComplaintPKhiPi --------------------------
	.section	.nv.info._Z20rolling_count_kernelPK9ComplaintPKhiPi,"",@"SHT_CUDA_INFO"
	.sectionflags	@""
	.align	4


	//----- nvinfo : EIATTR_CUDA_API_VERSION
	.align		4
        /*0000*/ 	.byte	0x04, 0x37
        /*0002*/ 	.short	(.L_9 - .L_8)
.L_8:
        /*0004*/ 	.word	0x00000082


	//----- nvinfo : EIATTR_KPARAM_INFO
	.align		4
.L_9:
        /*0008*/ 	.byte	0x04, 0x17
        /*000a*/ 	.short	(.L_11 - .L_10)
.L_10:
        /*000c*/ 	.word	0x00000000
        /*0010*/ 	.short	0x0003
        /*0012*/ 	.short	0x0018
        /*0014*/ 	.byte	0x00, 0xf5, 0x21, 0x00


	//----- nvinfo : EIATTR_KPARAM_INFO
	.align		4
.L_11:
        /*0018*/ 	.byte	0x04, 0x17
        /*001a*/ 	.short	(.L_13 - .L_12)
.L_12:
        /*001c*/ 	.word	0x00000000
        /*0020*/ 	.short	0x0002
        /*0022*/ 	.short	0x0010
        /*0024*/ 	.byte	0x00, 0xf0, 0x11, 0x00


	//----- nvinfo : EIATTR_KPARAM_INFO
	.align		4
.L_13:
        /*0028*/ 	.byte	0x04, 0x17
        /*002a*/ 	.short	(.L_15 - .L_14)
.L_14:
        /*002c*/ 	.word	0x00000000
        /*0030*/ 	.short	0x0001
        /*0032*/ 	.short	0x0008
        /*0034*/ 	.byte	0x00, 0xf5, 0x21, 0x00


	//----- nvinfo : EIATTR_KPARAM_INFO
	.align		4
.L_15:
        /*0038*/ 	.byte	0x04, 0x17
        /*003a*/ 	.short	(.L_17 - .L_16)
.L_16:
        /*003c*/ 	.word	0x00000000
        /*0040*/ 	.short	0x0000
        /*0042*/ 	.short	0x0000
        /*0044*/ 	.byte	0x00, 0xf5, 0x21, 0x00


	//----- nvinfo : EIATTR_SPARSE_MMA_MASK
	.align		4
.L_17:
        /*0048*/ 	.byte	0x03, 0x50
        /*004a*/ 	.short	0x0000


	//----- nvinfo : EIATTR_MAXREG_COUNT
	.align		4
        /*004c*/ 	.byte	0x03, 0x1b
        /*004e*/ 	.short	0x00ff


	//----- nvinfo : EIATTR_MERCURY_ISA_VERSION
	.align		4
        /*0050*/ 	.byte	0x03, 0x5f
        /*0052*/ 	.short	0x0101


	//----- nvinfo : EIATTR_VRC_CTA_INIT_COUNT
	.align		4
        /*0054*/ 	.byte	0x02, 0x4a
	.zero		1
	.zero		1


	//----- nvinfo : EIATTR_EXIT_INSTR_OFFSETS
	.align		4
        /*0058*/ 	.byte	0x04, 0x1c
        /*005a*/ 	.short	(.L_19 - .L_18)


	//   ....[0]....
.L_18:
        /*005c*/ 	.word	0x00000080


	//   ....[1]....
        /*0060*/ 	.word	0x00000820


	//   ....[2]....
        /*0064*/ 	.word	0x00000d80


	//   ....[3]....
        /*0068*/ 	.word	0x00001070


	//----- nvinfo : EIATTR_CRS_STACK_SIZE
	.align		4
.L_19:
        /*006c*/ 	.byte	0x04, 0x1e
        /*006e*/ 	.short	(.L_21 - .L_20)
.L_20:
        /*0070*/ 	.word	0x00000000


	//----- nvinfo : EIATTR_CBANK_PARAM_SIZE
	.align		4
.L_21:
        /*0074*/ 	.byte	0x03, 0x19
        /*0076*/ 	.short	0x0020


	//----- nvinfo : EIATTR_PARAM_CBANK
	.align		4
        /*0078*/ 	.byte	0x04, 0x0a
        /*007a*/ 	.short	(.L_23 - .L_22)
	.align		4
.L_22:
        /*007c*/ 	.word	index@(.nv.constant0._Z20rolling_count_kernelPK9ComplaintPKhiPi)
        /*0080*/ 	.short	0x0380
        /*0082*/ 	.short	0x0020


	//----- nvinfo : EIATTR_SW_WAR
	.align		4
.L_23:
        /*0084*/ 	.byte	0x04, 0x36
        /*0086*/ 	.short	(.L_25 - .L_24)
.L_24:
        /*0088*/ 	.word	0x00000008
.L_25:


//--------------------- .nv.callgraph             --------------------------
	.section	.nv.callgraph,"",@"SHT_CUDA_CALLGRAPH"
	.align	4
	.sectionentsize	8
	.align		4
        /*0000*/ 	.word	0x00000000
	.align		4
        /*0004*/ 	.word	0xffffffff
	.align		4
        /*0008*/ 	.word	0x00000000
	.align		4
        /*000c*/ 	.word	0xfffffffe
	.align		4
        /*0010*/ 	.word	0x00000000
	.align		4
        /*0014*/ 	.word	0xfffffffd
	.align		4
        /*0018*/ 	.word	0x00000000
	.align		4
        /*001c*/ 	.word	0xfffffffc


//--------------------- .text._Z20rolling_count_kernelPK9ComplaintPKhiPi --------------------------
	.section	.text._Z20rolling_count_kernelPK9ComplaintPKhiPi,"ax",@progbits
	.align	128
        .global         _Z20rolling_count_kernelPK9ComplaintPKhiPi
        .type           _Z20rolling_count_kernelPK9ComplaintPKhiPi,@function
        .size           _Z20rolling_count_kernelPK9ComplaintPKhiPi,(.L_x_25 - _Z20rolling_count_kernelPK9ComplaintPKhiPi)
        .other          _Z20rolling_count_kernelPK9ComplaintPKhiPi,@"STO_CUDA_ENTRY STV_DEFAULT"
_Z20rolling_count_kernelPK9ComplaintPKhiPi:
.text._Z20rolling_count_kernelPK9ComplaintPKhiPi:
[----:B------:R-:W0:Y:S01]  /*0000*/  LDC R1, c[0x0][0x37c] ;  /* 0x0000df00ff017b82 */ /* 0x000e220000000800 */
[----:B------:R-:W1:Y:S01]  /*0010*/  S2R R0, SR_TID.X ;  /* 0x0000000000007919 */ /* 0x000e620000002100 */
[----:B------:R-:W1:Y:S01]  /*0020*/  LDCU UR4, c[0x0][0x360] ;  /* 0x00006c00ff0477ac */ /* 0x000e620008000800 */
[----:B0-----:R-:W-:Y:S01]  /*0030*/  VIADD R1, R1, 0xfffffff0 ;  /* 0xfffffff001017836 */ /* 0x001fe20000000000 */
[----:B------:R-:W1:Y:S01]  /*0040*/  S2R R3, SR_CTAID.X ;  /* 0x0000000000037919 */ /* 0x000e620000002500 */
[----:B------:R-:W0:Y:S01]  /*0050*/  LDCU UR8, c[0x0][0x390] ;  /* 0x00007200ff0877ac */ /* 0x000e220008000800 */
[----:B-1----:R-:W-:-:S05]  /*0060*/  IMAD R0, R3, UR4, R0 ;  /* 0x0000000403007c24 */ /* 0x002fca000f8e0200 */
[----:B0-----:R-:W-:-:S13]  /*0070*/  ISETP.GE.AND P0, PT, R0, UR8, PT ;  /* 0x0000000800007c0c */ /* 0x001fda000bf06270 */
[----:B------:R-:W-:Y:S05]  /*0080*/  @P0 EXIT ;  /* 0x000000000000094d */ /* 0x000fea0003800000 */
[----:B------:R-:W0:Y:S01]  /*0090*/  LDCU UR5, c[0x0][0x370] ;  /* 0x00006e00ff0577ac */ /* 0x000e220008000800 */
[----:B------:R-:W-:Y:S01]  /*00a0*/  UISETP.GE.AND UP0, UPT, UR8, 0x1, UPT ;  /* 0x000000010800788c */ /* 0x000fe2000bf06270 */
[----:B------:R-:W1:Y:S01]  /*00b0*/  LDCU.64 UR6, c[0x0][0x358] ;  /* 0x00006b00ff0677ac */ /* 0x000e620008000a00 */
[----:B0-----:R-:W-:-:S07]  /*00c0*/  UIMAD UR4, UR4, UR5, URZ ;  /* 0x00000005040472a4 */ /* 0x001fce000f8e02ff */
[----:B------:R-:W-:Y:S05]  /*00d0*/  BRA.U !UP0, `(.L_x_0) ;  /* 0x0000000508d47547 */ /* 0x000fea000b800000 */
.L_x_11:
[----:B0-----:R-:W0:Y:S02]  /*00e0*/  LDCU.64 UR10, c[0x0][0x388] ;  /* 0x00007100ff0a77ac */ /* 0x001e240008000a00 */
[----:B01----:R-:W-:-:S04]  /*00f0*/  IADD3 R2, P0, PT, R0, UR10, RZ ;  /* 0x0000000a00027c10 */ /* 0x003fc8000ff1e0ff */
[----:B------:R-:W-:-:S05]  /*0100*/  LEA.HI.X.SX32 R3, R0, UR11, 0x1, P0 ;  /* 0x0000000b00037c11 */ /* 0x000fca00080f0eff */
[----:B-1----:R-:W2:Y:S01]  /*0110*/  LDG.E.U8 R2, desc[UR6][R2.64] ;  /* 0x0000000602027981 */ /* 0x002ea2000c1e1100 */
[----:B------:R-:W-:Y:S01]  /*0120*/  BSSY.RECONVERGENT B1, `(.L_x_1) ;  /* 0x000006b000017945 */ /* 0x000fe20003800200 */
[----:B--2---:R-:W-:-:S13]  /*0130*/  ISETP.NE.AND P0, PT, R2, RZ, PT ;  /* 0x000000ff0200720c */ /* 0x004fda0003f05270 */
[----:B-----5:R-:W-:Y:S05]  /*0140*/  @!P0 BRA `(.L_x_2) ;  /* 0x0000000400948947 */ /* 0x020fea0003800000 */
[----:B------:R-:W0:Y:S02]  /*0150*/  LDC.64 R2, c[0x0][0x380] ;  /* 0x0000e000ff027b82 */ /* 0x000e240000000a00 */
[----:B0-----:R-:W-:-:S05]  /*0160*/  IMAD.WIDE R2, R0, 0x100, R2 ;  /* 0x0000010000027825 */ /* 0x001fca00078e0202 */
[----:B------:R-:W2:Y:S04]  /*0170*/  LDG.E.U8 R4, desc[UR6][R2.64+0xf7] ;  /* 0x0000f70602047981 */ /* 0x000ea8000c1e1100 */
[----:B------:R-:W2:Y:S04]  /*0180*/  LDG.E.U8 R5, desc[UR6][R2.64+0xf6] ;  /* 0x0000f60602057981 */ /* 0x000ea8000c1e1100 */
[----:B------:R-:W3:Y:S04]  /*0190*/  LDG.E.U8 R6, desc[UR6][R2.64+0xf5] ;  /* 0x0000f50602067981 */ /* 0x000ee8000c1e1100 */
[----:B------:R-:W3:Y:S04]  /*01a0*/  LDG.E.U8 R7, desc[UR6][R2.64+0xf4] ;  /* 0x0000f40602077981 */ /* 0x000ee8000c1e1100 */
[----:B------:R-:W4:Y:S04]  /*01b0*/  LDG.E.U8 R10, desc[UR6][R2.64+0xf3] ;  /* 0x0000f306020a7981 */ /* 0x000f28000c1e1100 */
        /* <DEDUP_REMOVED lines=11> */
[----:B------:R0:W5:Y:S02]  /*0270*/  LDG.E.64 R8, desc[UR6][R2.64+0x20] ;  /* 0x0000200602087981 */ /* 0x000164000c1e1b00 */
[----:B0-----:R-:W-:-:S02]  /*0280*/  CS2R R2, SRZ ;  /* 0x0000000000027805 */ /* 0x001fc4000001ff00 */
[----:B--2---:R-:W-:Y:S02]  /*0290*/  PRMT R4, R5, 0x3340, R4 ;  /* 0x0000334005047816 */ /* 0x004fe40000000004 */
[----:B---3--:R-:W-:-:S04]  /*02a0*/  PRMT R7, R7, 0x3340, R6 ;  /* 0x0000334007077816 */ /* 0x008fc80000000006 */
[----:B------:R-:W-:Y:S02]  /*02b0*/  PRMT R7, R7, 0x5410, R4 ;  /* 0x0000541007077816 */ /* 0x000fe40000000004 */
[----:B----4-:R-:W-:Y:S02]  /*02c0*/  PRMT R6, R11, 0x3340, R10 ;  /* 0x000033400b067816 */ /* 0x010fe4000000000a */
[----:B------:R-:W-:-:S04]  /*02d0*/  PRMT R13, R13, 0x3340, R12 ;  /* 0x000033400d0d7816 */ /* 0x000fc8000000000c */
[----:B------:R-:W-:Y:S02]  /*02e0*/  PRMT R6, R13, 0x5410, R6 ;  /* 0x000054100d067816 */ /* 0x000fe40000000006 */
[----:B------:R-:W-:Y:S02]  /*02f0*/  PRMT R5, R15, 0x3340, R14 ;  /* 0x000033400f057816 */ /* 0x000fe4000000000e */
[----:B------:R-:W-:-:S04]  /*0300*/  PRMT R16, R17, 0x3340, R16 ;  /* 0x0000334011107816 */ /* 0x000fc80000000010 */
[----:B------:R-:W-:Y:S02]  /*0310*/  PRMT R5, R16, 0x5410, R5 ;  /* 0x0000541010057816 */ /* 0x000fe40000000005 */
[----:B------:R-:W-:Y:S02]  /*0320*/  PRMT R18, R19, 0x3340, R18 ;  /* 0x0000334013127816 */ /* 0x000fe40000000012 */
[----:B------:R-:W-:-:S04]  /*0330*/  PRMT R21, R21, 0x3340, R20 ;  /* 0x0000334015157816 */ /* 0x000fc80000000014 */
[----:B------:R-:W-:-:S05]  /*0340*/  PRMT R4, R21, 0x5410, R18 ;  /* 0x0000541015047816 */ /* 0x000fca0000000012 */
[----:B------:R0:W-:Y:S02]  /*0350*/  STL.128 [R1], R4 ;  /* 0x0000000401007387 */ /* 0x0001e40000100c00 */
.L_x_9:
[----:B------:R-:W-:Y:S01]  /*0360*/  ISETP.NE.AND P0, PT, R3, R0, PT ;  /* 0x000000000300720c */ /* 0x000fe20003f05270 */
[----:B------:R-:W-:-:S12]  /*0370*/  BSSY.RECONVERGENT B0, `(.L_x_3) ;  /* 0x000003a000007945 */ /* 0x000fd80003800200 */
[----:B------:R-:W-:Y:S05]  /*0380*/  @!P0 BRA `(.L_x_4) ;  /* 0x0000000000e08947 */ /* 0x000fea0003800000 */
[----:B------:R-:W0:Y:S02]  /*0390*/  LDCU.64 UR10, c[0x0][0x388] ;  /* 0x00007100ff0a77ac */ /* 0x000e240008000a00 */
[----:B0-----:R-:W-:-:S05]  /*03a0*/  IADD3 R4, P0, PT, R3, UR10, RZ ;  /* 0x0000000a03047c10 */ /* 0x001fca000ff1e0ff */
[----:B------:R-:W-:-:S05]  /*03b0*/  IMAD.X R5, RZ, RZ, UR11, P0 ;  /* 0x0000000bff057e24 */ /* 0x000fca00080e06ff */
[----:B------:R-:W2:Y:S02]  /*03c0*/  LDG.E.U8 R4, desc[UR6][R4.64] ;  /* 0x0000000604047981 */ /* 0x000ea4000c1e1100 */
[----:B--2---:R-:W-:-:S13]  /*03d0*/  ISETP.NE.AND P0, PT, R4, RZ, PT ;  /* 0x000000ff0400720c */ /* 0x004fda0003f05270 */
[----:B------:R-:W-:Y:S05]  /*03e0*/  @!P0 BRA `(.L_x_4) ;  /* 0x0000000000c88947 */ /* 0x000fea0003800000 */
[----:B------:R-:W0:Y:S01]  /*03f0*/  LDC.64 R16, c[0x0][0x380] ;  /* 0x0000e000ff107b82 */ /* 0x000e220000000a00 */
[----:B------:R-:W-:Y:S01]  /*0400*/  BSSY.RELIABLE B2, `(.L_x_5) ;  /* 0x0000013000027945 */ /* 0x000fe20003800100 */
[----:B------:R-:W-:Y:S02]  /*0410*/  IMAD.MOV.U32 R5, RZ, RZ, RZ ;  /* 0x000000ffff057224 */ /* 0x000fe400078e00ff */
[----:B------:R-:W-:Y:S02]  /*0420*/  IMAD.MOV.U32 R4, RZ, RZ, R1 ;  /* 0x000000ffff047224 */ /* 0x000fe400078e0001 */
[----:B0-----:R-:W-:-:S03]  /*0430*/  IMAD.WIDE.U32 R16, R3, 0x100, R16 ;  /* 0x0000010003107825 */ /* 0x001fc600078e0010 */
[----:B------:R-:W-:-:S05]  /*0440*/  IADD3 R10, P0, PT, R16, 0xe8, RZ ;  /* 0x000000e8100a7810 */ /* 0x000fca0007f1e0ff */
[----:B------:R-:W-:-:S08]  /*0450*/  IMAD.X R7, RZ, RZ, R17, P0 ;  /* 0x000000ffff077224 */ /* 0x000fd000000e0611 */
.L_x_6:
[----:B------:R-:W-:Y:S01]  /*0460*/  IMAD.MOV.U32 R6, RZ, RZ, R10 ;  /* 0x000000ffff067224 */ /* 0x000fe200078e000a */
[----:B------:R-:W2:Y:S05]  /*0470*/  LDL.U8 R11, [R4] ;  /* 0x00000000040b7983 */ /* 0x000eaa0000100000 */
[----:B------:R-:W2:Y:S02]  /*0480*/  LDG.E.U8 R6, desc[UR6][R6.64] ;  /* 0x0000000606067981 */ /* 0x000ea4000c1e1100 */
[----:B--2---:R-:W-:-:S13]  /*0490*/  ISETP.NE.AND P0, PT, R11, R6, PT ;  /* 0x000000060b00720c */ /* 0x004fda0003f05270 */
[----:B------:R-:W-:Y:S05]  /*04a0*/  @P0 BREAK.RELIABLE B2 ;  /* 0x0000000000020942 */ /* 0x000fea0003800100 */
[----:B------:R-:W-:Y:S05]  /*04b0*/  @P0 BRA `(.L_x_4) ;  /* 0x0000000000940947 */ /* 0x000fea0003800000 */
[----:B------:R-:W-:Y:S01]  /*04c0*/  ISETP.NE.AND P2, PT, R11, RZ, PT ;  /* 0x000000ff0b00720c */ /* 0x000fe20003f45270 */
[----:B------:R-:W-:Y:S01]  /*04d0*/  VIADD R4, R4, 0x1 ;  /* 0x0000000104047836 */ /* 0x000fe20000000000 */
[C---:B------:R-:W-:Y:S01]  /*04e0*/  ISETP.GE.U32.AND P0, PT, R5.reuse, 0xf, PT ;  /* 0x0000000f0500780c */ /* 0x040fe20003f06070 */
[----:B------:R-:W-:Y:S01]  /*04f0*/  VIADD R5, R5, 0x1 ;  /* 0x0000000105057836 */ /* 0x000fe20000000000 */
[----:B------:R-:W-:-:S05]  /*0500*/  IADD3 R10, P1, PT, R10, 0x1, RZ ;  /* 0x000000010a0a7810 */ /* 0x000fca0007f3e0ff */
[----:B------:R-:W-:-:S06]  /*0510*/  IMAD.X R7, RZ, RZ, R7, P1 ;  /* 0x000000ffff077224 */ /* 0x000fcc00008e0607 */
[----:B------:R-:W-:Y:S05]  /*0520*/  @!P0 BRA P2, `(.L_x_6) ;  /* 0xfffffffc00cc8947 */ /* 0x000fea000103ffff */
[----:B------:R-:W-:Y:S05]  /*0530*/  BSYNC.RELIABLE B2 ;  /* 0x0000000000027941 */ /* 0x000fea0003800100 */
.L_x_5:
[----:B------:R-:W2:Y:S01]  /*0540*/  LDG.E.64 R4, desc[UR6][R16.64+0x20] ;  /* 0x0000200610047981 */ /* 0x000ea2000c1e1b00 */
[----:B------:R-:W0:Y:S01]  /*0550*/  MUFU.RCP64H R7, 86400 ;  /* 0x40f5180000077908 */ /* 0x000e220000001800 */
[----:B------:R-:W-:Y:S01]  /*0560*/  IMAD.MOV.U32 R12, RZ, RZ, 0x0 ;  /* 0x00000000ff0c7424 */ /* 0x000fe200078e00ff */
[----:B------:R-:W-:Y:S01]  /*0570*/  BSSY.RECONVERGENT B2, `(.L_x_7) ;  /* 0x0000014000027945 */ /* 0x000fe20003800200 */
[----:B------:R-:W-:Y:S02]  /*0580*/  IMAD.MOV.U32 R13, RZ, RZ, 0x40f51800 ;  /* 0x40f51800ff0d7424 */ /* 0x000fe400078e00ff */
[----:B------:R-:W-:-:S06]  /*0590*/  IMAD.MOV.U32 R6, RZ, RZ, 0x1 ;  /* 0x00000001ff067424 */ /* 0x000fcc00078e00ff */
[----:B0-----:R-:W-:-:S08]  /*05a0*/  DFMA R10, R6, -R12, 1 ;  /* 0x3ff00000060a742b */ /* 0x001fd0000000080c */
[----:B------:R-:W-:-:S08]  /*05b0*/  DFMA R10, R10, R10, R10 ;  /* 0x0000000a0a0a722b */ /* 0x000fd0000000000a */
[----:B------:R-:W-:Y:S01]  /*05c0*/  DFMA R10, R6, R10, R6 ;  /* 0x0000000a060a722b */ /* 0x000fe20000000006 */
[----:B--2--5:R-:W-:-:S05]  /*05d0*/  IADD3 R14, P0, PT, R8, -R4, RZ ;  /* 0x80000004080e7210 */ /* 0x024fca0007f1e0ff */
[----:B------:R-:W-:Y:S02]  /*05e0*/  IMAD.X R15, R9, 0x1, ~R5, P0 ;  /* 0x00000001090f7824 */ /* 0x000fe400000e0e05 */
[C---:B------:R-:W-:Y:S02]  /*05f0*/  DFMA R4, R10.reuse, -R12, 1 ;  /* 0x3ff000000a04742b */ /* 0x040fe4000000080c */
[----:B------:R-:W0:Y:S06]  /*0600*/  I2F.F64.S64 R6, R14 ;  /* 0x0000000e00067312 */ /* 0x000e2c0000301c00 */
[----:B------:R-:W-:-:S08]  /*0610*/  DFMA R4, R10, R4, R10 ;  /* 0x000000040a04722b */ /* 0x000fd0000000000a */
[----:B0-----:R-:W-:Y:S01]  /*0620*/  DMUL R10, R6, R4 ;  /* 0x00000004060a7228 */ /* 0x001fe20000000000 */
[----:B------:R-:W-:-:S07]  /*0630*/  FSETP.GEU.AND P1, PT, |R7|, 6.5827683646048100446e-37, PT ;  /* 0x036000000700780b */ /* 0x000fce0003f2e200 */
[----:B------:R-:W-:-:S08]  /*0640*/  DFMA R12, R10, -86400, R6 ;  /* 0xc0f518000a0c782b */ /* 0x000fd00000000006 */
[----:B------:R-:W-:-:S10]  /*0650*/  DFMA R4, R4, R12, R10 ;  /* 0x0000000c0404722b */ /* 0x000fd4000000000a */
[----:B------:R-:W-:-:S05]  /*0660*/  FFMA R10, RZ, 7.6591796875, R5 ;  /* 0x40f51800ff0a7823 */ /* 0x000fca0000000005 */
[----:B------:R-:W-:-:S13]  /*0670*/  FSETP.GT.AND P0, PT, |R10|, 1.469367938527859385e-39, PT ;  /* 0x001000000a00780b */ /* 0x000fda0003f04200 */
[----:B------:R-:W-:Y:S05]  /*0680*/  @P0 BRA P1, `(.L_x_8) ;  /* 0x0000000000080947 */ /* 0x000fea0000800000 */
[----:B------:R-:W-:-:S07]  /*0690*/  MOV R12, 0x6b0 ;  /* 0x000006b0000c7802 */ /* 0x000fce0000000f00 */
[----:B------:R-:W-:Y:S05]  /*06a0*/  CALL.REL.NOINC `($__internal_0_$__cuda_sm20_div_rn_f64_full) ;  /* 0x0000000800747944 */ /* 0x000fea0003c00000 */
.L_x_8:
[----:B------:R-:W-:Y:S05]  /*06b0*/  BSYNC.RECONVERGENT B2 ;  /* 0x0000000000027941 */ /* 0x000fea0003800200 */
.L_x_7:
[----:B------:R-:W-:-:S06]  /*06c0*/  DSETP.GTU.AND P0, PT, R4, 7, PT ;  /* 0x401c00000400742a */ /* 0x000fcc0003f0c000 */
[----:B------:R-:W-:Y:S01]  /*06d0*/  DSETP.GE.AND P0, PT, R4, RZ, !P0 ;  /* 0x000000ff0400722a */ /* 0x000fe20004706000 */
[----:B------:R-:W-:-:S13]  /*06e0*/  VIADD R4, R2, 0x1 ;  /* 0x0000000102047836 */ /* 0x000fda0000000000 */
[----:B------:R-:W-:-:S04]  /*06f0*/  @!P0 IMAD.MOV R4, RZ, RZ, R2 ;  /* 0x000000ffff048224 */ /* 0x000fc800078e0202 */
[----:B------:R-:W-:-:S07]  /*0700*/  IMAD.MOV.U32 R2, RZ, RZ, R4 ;  /* 0x000000ffff027224 */ /* 0x000fce00078e0004 */
.L_x_4:
[----:B------:R-:W-:Y:S05]  /*0710*/  BSYNC.RECONVERGENT B0 ;  /* 0x0000000000007941 */ /* 0x000fea0003800200 */
.L_x_3:
[----:B------:R-:W1:Y:S01]  /*0720*/  LDCU UR5, c[0x0][0x390] ;  /* 0x00007200ff0577ac */ /* 0x000e620008000800 */
[----:B------:R-:W-:-:S05]  /*0730*/  VIADD R3, R3, 0x1 ;  /* 0x0000000103037836 */ /* 0x000fca0000000000 */
[----:B-1----:R-:W-:-:S13]  /*0740*/  ISETP.NE.AND P0, PT, R3, UR5, PT ;  /* 0x0000000503007c0c */ /* 0x002fda000bf05270 */
[----:B------:R-:W-:Y:S05]  /*0750*/  @P0 BRA `(.L_x_9) ;  /* 0xfffffffc00000947 */ /* 0x000fea000383ffff */
[----:B0-----:R-:W0:Y:S02]  /*0760*/  LDC.64 R4, c[0x0][0x398] ;  /* 0x0000e600ff047b82 */ /* 0x001e240000000a00 */
[----:B0-----:R-:W-:-:S05]  /*0770*/  IMAD.WIDE R4, R0, 0x4, R4 ;  /* 0x0000000400047825 */ /* 0x001fca00078e0204 */
[----:B------:R1:W-:Y:S01]  /*0780*/  STG.E desc[UR6][R4.64], R2 ;  /* 0x0000000204007986 */ /* 0x0003e2000c101906 */
[----:B------:R-:W-:Y:S05]  /*0790*/  BRA `(.L_x_10) ;  /* 0x00000000000c7947 */ /* 0x000fea0003800000 */
.L_x_2:
[----:B------:R-:W0:Y:S02]  /*07a0*/  LDC.64 R2, c[0x0][0x398] ;  /* 0x0000e600ff027b82 */ /* 0x000e240000000a00 */
[----:B0-----:R-:W-:-:S05]  /*07b0*/  IMAD.WIDE R2, R0, 0x4, R2 ;  /* 0x0000000400027825 */ /* 0x001fca00078e0202 */
[----:B------:R0:W-:Y:S02]  /*07c0*/  STG.E desc[UR6][R2.64], RZ ;  /* 0x000000ff02007986 */ /* 0x0001e4000c101906 */
.L_x_10:
[----:B------:R-:W-:Y:S05]  /*07d0*/  BSYNC.RECONVERGENT B1 ;  /* 0x0000000000017941 */ /* 0x000fea0003800200 */
.L_x_1:
[----:B------:R-:W2:Y:S01]  /*07e0*/  LDCU UR5, c[0x0][0x390] ;  /* 0x00007200ff0577ac */ /* 0x000ea20008000800 */
[----:B------:R-:W-:-:S05]  /*07f0*/  VIADD R0, R0, UR4 ;  /* 0x0000000400007c36 */ /* 0x000fca0008000000 */
[----:B--2---:R-:W-:-:S13]  /*0800*/  ISETP.GE.AND P0, PT, R0, UR5, PT ;  /* 0x0000000500007c0c */ /* 0x004fda000bf06270 */
[----:B------:R-:W-:Y:S05]  /*0810*/  @!P0 BRA `(.L_x_11) ;  /* 0xfffffff800308947 */ /* 0x000fea000383ffff */
[----:B------:R-:W-:Y:S05]  /*0820*/  EXIT ;  /* 0x000000000000794d */ /* 0x000fea0003800000 */
.L_x_0:
[----:B------:R-:W0:Y:S01]  /*0830*/  I2F.U32.RP R7, UR4 ;  /* 0x0000000400077d06 */ /* 0x000e220008209000 */
[----:B------:R-:W-:Y:S01]  /*0840*/  VIADD R4, R0, UR4 ;  /* 0x0000000400047c36 */ /* 0x000fe20008000000 */
[----:B------:R-:W-:Y:S01]  /*0850*/  ISETP.NE.U32.AND P2, PT, RZ, UR4, PT ;  /* 0x00000004ff007c0c */ /* 0x000fe2000bf45070 */
[----:B------:R-:W-:Y:S01]  /*0860*/  IMAD R9, RZ, RZ, -UR4 ;  /* 0x80000004ff097e24 */ /* 0x000fe2000f8e02ff */
[----:B------:R-:W-:Y:S02]  /*0870*/  BSSY.RECONVERGENT B0, `(.L_x_12) ;  /* 0x000004f000007945 */ /* 0x000fe40003800200 */
[C---:B------:R-:W-:Y:S02]  /*0880*/  ISETP.GE.AND P0, PT, R4.reuse, UR8, PT ;  /* 0x0000000804007c0c */ /* 0x040fe4000bf06270 */
[----:B------:R-:W-:Y:S01]  /*0890*/  VIMNMX R5, PT, PT, R4, UR8, !PT ;  /* 0x0000000804057c48 */ /* 0x000fe2000ffe0100 */
[----:B------:R-:W2:Y:S01]  /*08a0*/  LDCU.64 UR8, c[0x0][0x388] ;  /* 0x00007100ff0877ac */ /* 0x000ea20008000a00 */
[----:B------:R-:W-:-:S04]  /*08b0*/  SEL R6, RZ, 0x1, P0 ;  /* 0x00000001ff067807 */ /* 0x000fc80000000000 */
[----:B------:R-:W-:Y:S01]  /*08c0*/  IADD3 R5, PT, PT, R5, -R4, -R6 ;  /* 0x8000000405057210 */ /* 0x000fe20007ffe806 */
[----:B0-----:R-:W0:Y:S02]  /*08d0*/  MUFU.RCP R7, R7 ;  /* 0x0000000700077308 */ /* 0x001e240000001000 */
[----:B0-----:R-:W-:-:S06]  /*08e0*/  VIADD R2, R7, 0xffffffe ;  /* 0x0ffffffe07027836 */ /* 0x001fcc0000000000 */
[----:B------:R0:W3:Y:S02]  /*08f0*/  F2I.FTZ.U32.TRUNC.NTZ R3, R2 ;  /* 0x0000000200037305 */ /* 0x0000e4000021f000 */
[----:B0-----:R-:W-:Y:S02]  /*0900*/  IMAD.MOV.U32 R2, RZ, RZ, RZ ;  /* 0x000000ffff027224 */ /* 0x001fe400078e00ff */
[----:B---3--:R-:W-:-:S04]  /*0910*/  IMAD R9, R9, R3, RZ ;  /* 0x0000000309097224 */ /* 0x008fc800078e02ff */
[----:B------:R-:W-:-:S06]  /*0920*/  IMAD.HI.U32 R8, R3, R9, R2 ;  /* 0x0000000903087227 */ /* 0x000fcc00078e0002 */
[----:B------:R-:W-:-:S04]  /*0930*/  IMAD.HI.U32 R3, R8, R5, RZ ;  /* 0x0000000508037227 */ /* 0x000fc800078e00ff */
[----:B------:R-:W-:-:S04]  /*0940*/  IMAD.MOV R2, RZ, RZ, -R3 ;  /* 0x000000ffff027224 */ /* 0x000fc800078e0a03 */
[----:B------:R-:W-:-:S05]  /*0950*/  IMAD R5, R2, UR4, R5 ;  /* 0x0000000402057c24 */ /* 0x000fca000f8e0205 */
[----:B------:R-:W-:-:S13]  /*0960*/  ISETP.GE.U32.AND P0, PT, R5, UR4, PT ;  /* 0x0000000405007c0c */ /* 0x000fda000bf06070 */
[----:B------:R-:W-:Y:S02]  /*0970*/  @P0 VIADD R5, R5, -UR4 ;  /* 0x8000000405050c36 */ /* 0x000fe40008000000 */
[----:B------:R-:W-:-:S03]  /*0980*/  @P0 VIADD R3, R3, 0x1 ;  /* 0x0000000103030836 */ /* 0x000fc60000000000 */
[----:B------:R-:W-:-:S13]  /*0990*/  ISETP.GE.U32.AND P1, PT, R5, UR4, PT ;  /* 0x0000000405007c0c */ /* 0x000fda000bf26070 */
[----:B------:R-:W-:Y:S01]  /*09a0*/  @P1 VIADD R3, R3, 0x1 ;  /* 0x0000000103031836 */ /* 0x000fe20000000000 */
[----:B------:R-:W-:-:S05]  /*09b0*/  @!P2 LOP3.LUT R3, RZ, UR4, RZ, 0x33, !PT ;  /* 0x00000004ff03ac12 */ /* 0x000fca000f8e33ff */
[----:B------:R-:W-:-:S05]  /*09c0*/  IMAD.IADD R2, R6, 0x1, R3 ;  /* 0x0000000106027824 */ /* 0x000fca00078e0203 */
[----:B------:R-:W-:-:S04]  /*09d0*/  LOP3.LUT R3, R2, 0x3, RZ, 0xc0, !PT ;  /* 0x0000000302037812 */ /* 0x000fc800078ec0ff */
[----:B------:R-:W-:-:S13]  /*09e0*/  ISETP.NE.AND P0, PT, R3, 0x3, PT ;  /* 0x000000030300780c */ /* 0x000fda0003f05270 */
[----:B--2---:R-:W-:Y:S05]  /*09f0*/  @!P0 BRA `(.L_x_13) ;  /* 0x0000000000d88947 */ /* 0x004fea0003800000 */
[----:B------:R-:W-:Y:S01]  /*0a00*/  VIADD R4, R2, 0x1 ;  /* 0x0000000102047836 */ /* 0x000fe20000000000 */
[----:B------:R-:W-:Y:S01]  /*0a10*/  BSSY.RECONVERGENT B1, `(.L_x_14) ;  /* 0x0000027000017945 */ /* 0x000fe20003800200 */
[----:B------:R-:W-:-:S03]  /*0a20*/  IMAD.MOV.U32 R3, RZ, RZ, RZ ;  /* 0x000000ffff037224 */ /* 0x000fc600078e00ff */
[----:B------:R-:W-:-:S07]  /*0a30*/  LOP3.LUT R4, R4, 0x3, RZ, 0xc0, !PT ;  /* 0x0000000304047812 */ /* 0x000fce00078ec0ff */
.L_x_18:
[----:B0-2---:R-:W-:-:S04]  /*0a40*/  IADD3 R14, P0, PT, R0, UR8, RZ ;  /* 0x00000008000e7c10 */ /* 0x005fc8000ff1e0ff */
[----:B------:R-:W-:-:S05]  /*0a50*/  LEA.HI.X.SX32 R15, R0, UR9, 0x1, P0 ;  /* 0x00000009000f7c11 */ /* 0x000fca00080f0eff */
[----:B-1----:R-:W2:Y:S01]  /*0a60*/  LDG.E.U8 R14, desc[UR6][R14.64] ;  /* 0x000000060e0e7981 */ /* 0x002ea2000c1e1100 */
[----:B------:R-:W-:Y:S01]  /*0a70*/  BSSY.RECONVERGENT B2, `(.L_x_15) ;  /* 0x000001c000027945 */ /* 0x000fe20003800200 */
[----:B--2---:R-:W-:-:S13]  /*0a80*/  ISETP.NE.AND P0, PT, R14, RZ, PT ;  /* 0x000000ff0e00720c */ /* 0x004fda0003f05270 */
[----:B-----5:R-:W-:Y:S05]  /*0a90*/  @!P0 BRA `(.L_x_16) ;  /* 0x0000000000588947 */ /* 0x020fea0003800000 */
[----:B------:R-:W0:Y:S08]  /*0aa0*/  LDC.64 R24, c[0x0][0x380] ;  /* 0x0000e000ff187b82 */ /* 0x000e300000000a00 */
[----:B------:R-:W1:Y:S01]  /*0ab0*/  LDC.64 R14, c[0x0][0x398] ;  /* 0x0000e600ff0e7b82 */ /* 0x000e620000000a00 */
[----:B0-----:R-:W-:-:S05]  /*0ac0*/  IMAD.WIDE R24, R0, 0x100, R24 ;  /* 0x0000010000187825 */ /* 0x001fca00078e0218 */
[----:B------:R2:W5:Y:S01]  /*0ad0*/  LDG.E.U8 R5, desc[UR6][R24.64+0xe8] ;  /* 0x0000e80618057981 */ /* 0x000562000c1e1100 */
[----:B-1----:R-:W-:-:S03]  /*0ae0*/  IMAD.WIDE R14, R0, 0x4, R14 ;  /* 0x00000004000e7825 */ /* 0x002fc600078e020e */
[----:B------:R2:W5:Y:S04]  /*0af0*/  LDG.E.U8 R6, desc[UR6][R24.64+0xe9] ;  /* 0x0000e90618067981 */ /* 0x000568000c1e1100 */
        /* <DEDUP_REMOVED lines=14> */
[----:B------:R2:W-:Y:S01]  /*0be0*/  STG.E desc[UR6][R14.64], RZ ;  /* 0x000000ff0e007986 */ /* 0x0005e2000c101906 */
[----:B------:R-:W-:Y:S05]  /*0bf0*/  BRA `(.L_x_17) ;  /* 0x00000000000c7947 */ /* 0x000fea0003800000 */
.L_x_16:
[----:B------:R-:W0:Y:S02]  /*0c00*/  LDC.64 R14, c[0x0][0x398] ;  /* 0x0000e600ff0e7b82 */ /* 0x000e240000000a00 */
[----:B0-----:R-:W-:-:S05]  /*0c10*/  IMAD.WIDE R14, R0, 0x4, R14 ;  /* 0x00000004000e7825 */ /* 0x001fca00078e020e */
[----:B------:R0:W-:Y:S02]  /*0c20*/  STG.E desc[UR6][R14.64], RZ ;  /* 0x000000ff0e007986 */ /* 0x0001e4000c101906 */
.L_x_17:
[----:B------:R-:W-:Y:S05]  /*0c30*/  BSYNC.RECONVERGENT B2 ;  /* 0x0000000000027941 */ /* 0x000fea0003800200 */
.L_x_15:
[----:B------:R-:W-:Y:S02]  /*0c40*/  VIADD R3, R3, 0x1 ;  /* 0x0000000103037836 */ /* 0x000fe40000000000 */
[----:B------:R-:W-:-:S03]  /*0c50*/  VIADD R0, R0, UR4 ;  /* 0x0000000400007c36 */ /* 0x000fc60008000000 */
[----:B------:R-:W-:-:S13]  /*0c60*/  ISETP.NE.AND P0, PT, R3, R4, PT ;  /* 0x000000040300720c */ /* 0x000fda0003f05270 */
[----:B------:R-:W-:Y:S05]  /*0c70*/  @P0 BRA `(.L_x_18) ;  /* 0xfffffffc00700947 */ /* 0x000fea000383ffff */
[----:B------:R-:W-:Y:S05]  /*0c80*/  BSYNC.RECONVERGENT B1 ;  /* 0x0000000000017941 */ /* 0x000fea0003800200 */
.L_x_14:
[----:B-----5:R-:W-:Y:S02]  /*0c90*/  PRMT R21, R21, 0x3340, R22 ;  /* 0x0000334015157816 */ /* 0x020fe40000000016 */
[----:B------:R-:W-:Y:S02]  /*0ca0*/  PRMT R20, R19, 0x3340, R20 ;  /* 0x0000334013147816 */ /* 0x000fe40000000014 */
[----:B------:R-:W-:Y:S02]  /*0cb0*/  PRMT R17, R17, 0x3340, R18 ;  /* 0x0000334011117816 */ /* 0x000fe40000000012 */
[----:B------:R-:W-:Y:S02]  /*0cc0*/  PRMT R16, R13, 0x3340, R16 ;  /* 0x000033400d107816 */ /* 0x000fe40000000010 */
[----:B------:R-:W-:Y:S02]  /*0cd0*/  PRMT R11, R11, 0x3340, R12 ;  /* 0x000033400b0b7816 */ /* 0x000fe4000000000c */
[----:B------:R-:W-:-:S02]  /*0ce0*/  PRMT R10, R9, 0x3340, R10 ;  /* 0x00003340090a7816 */ /* 0x000fc4000000000a */
[----:B------:R-:W-:Y:S02]  /*0cf0*/  PRMT R4, R7, 0x3340, R8 ;  /* 0x0000334007047816 */ /* 0x000fe40000000008 */
[----:B------:R-:W-:Y:S02]  /*0d00*/  PRMT R3, R5, 0x3340, R6 ;  /* 0x0000334005037816 */ /* 0x000fe40000000006 */
[----:B------:R-:W-:Y:S02]  /*0d10*/  PRMT R7, R20, 0x5410, R21 ;  /* 0x0000541014077816 */ /* 0x000fe40000000015 */
[----:B------:R-:W-:Y:S02]  /*0d20*/  PRMT R6, R16, 0x5410, R17 ;  /* 0x0000541010067816 */ /* 0x000fe40000000011 */
[----:B------:R-:W-:Y:S02]  /*0d30*/  PRMT R5, R10, 0x5410, R11 ;  /* 0x000054100a057816 */ /* 0x000fe4000000000b */
[----:B------:R-:W-:-:S05]  /*0d40*/  PRMT R4, R3, 0x5410, R4 ;  /* 0x0000541003047816 */ /* 0x000fca0000000004 */
[----:B------:R3:W-:Y:S02]  /*0d50*/  STL.128 [R1], R4 ;  /* 0x0000000401007387 */ /* 0x0007e40000100c00 */
.L_x_13:
[----:B-1----:R-:W-:Y:S05]  /*0d60*/  BSYNC.RECONVERGENT B0 ;  /* 0x0000000000007941 */ /* 0x002fea0003800200 */
.L_x_12:
[----:B------:R-:W-:-:S13]  /*0d70*/  ISETP.GE.U32.AND P0, PT, R2, 0x3, PT ;  /* 0x000000030200780c */ /* 0x000fda0003f06070 */
[----:B------:R-:W-:Y:S05]  /*0d80*/  @!P0 EXIT ;  /* 0x000000000000894d */ /* 0x000fea0003800000 */
[----:B------:R-:W1:Y:S01]  /*0d90*/  LDCU UR10, c[0x0][0x390] ;  /* 0x00007200ff0a77ac */ /* 0x000e620008000800 */
[----:B------:R-:W4:Y:S01]  /*0da0*/  LDCU.64 UR12, c[0x0][0x398] ;  /* 0x00007300ff0c77ac */ /* 0x000f220008000a00 */
[----:B------:R-:W0:Y:S01]  /*0db0*/  LDCU.64 UR8, c[0x0][0x388] ;  /* 0x00007100ff0877ac */ /* 0x000e220008000a00 */
[----:B------:R-:W-:-:S12]  /*0dc0*/  USHF.R.S32.HI UR5, URZ, 0x1f, UR4 ;  /* 0x0000001fff057899 */ /* 0x000fd80008011404 */
.L_x_19:
[----:B0--3--:R-:W-:-:S04]  /*0dd0*/  IADD3 R6, P0, PT, R0, UR8, RZ ;  /* 0x0000000800067c10 */ /* 0x009fc8000ff1e0ff */
[----:B------:R-:W-:-:S05]  /*0de0*/  LEA.HI.X.SX32 R7, R0, UR9, 0x1, P0 ;  /* 0x0000000900077c11 */ /* 0x000fca00080f0eff */
[----:B------:R-:W3:Y:S01]  /*0df0*/  LDG.E.U8 R2, desc[UR6][R6.64] ;  /* 0x0000000606027981 */ /* 0x000ee2000c1e1100 */
[----:B------:R-:W-:-:S04]  /*0e00*/  IADD3 R8, P1, PT, R6, UR4, RZ ;  /* 0x0000000406087c10 */ /* 0x000fc8000ff3e0ff */
[----:B------:R-:W-:Y:S02]  /*0e10*/  IADD3.X R9, PT, PT, R7, UR5, RZ, P1, !PT ;  /* 0x0000000507097c10 */ /* 0x000fe40008ffe4ff */
[----:B---3--:R-:W-:-:S13]  /*0e20*/  ISETP.NE.AND P0, PT, R2, RZ, PT ;  /* 0x000000ff0200720c */ /* 0x008fda0003f05270 */
[----:B----4-:R-:W-:Y:S02]  /*0e30*/  @!P0 IMAD.U32 R2, RZ, RZ, UR12 ;  /* 0x0000000cff028e24 */ /* 0x010fe4000f8e00ff */
[----:B------:R-:W-:Y:S02]  /*0e40*/  @!P0 IMAD.U32 R3, RZ, RZ, UR13 ;  /* 0x0000000dff038e24 */ /* 0x000fe4000f8e00ff */
[----:B------:R-:W-:-:S04]  /*0e50*/  @!P0 IMAD.WIDE R4, R0, 0x4, R2 ;  /* 0x0000000400048825 */ /* 0x000fc800078e0202 */
[----:B------:R-:W-:Y:S01]  /*0e60*/  @P0 IMAD.U32 R2, RZ, RZ, UR12 ;  /* 0x0000000cff020e24 */ /* 0x000fe2000f8e00ff */
[----:B------:R0:W-:Y:S01]  /*0e70*/  @!P0 STG.E desc[UR6][R4.64], RZ ;  /* 0x000000ff04008986 */ /* 0x0001e2000c101906 */
[----:B------:R-:W-:Y:S02]  /*0e80*/  @P0 IMAD.U32 R3, RZ, RZ, UR13 ;  /* 0x0000000dff030e24 */ /* 0x000fe4000f8e00ff */
[----:B------:R-:W-:-:S05]  /*0e90*/  @P0 IMAD.WIDE R12, R0, 0x4, R2 ;  /* 0x00000004000c0825 */ /* 0x000fca00078e0202 */
[----:B------:R3:W-:Y:S04]  /*0ea0*/  @P0 STG.E desc[UR6][R12.64], RZ ;  /* 0x000000ff0c000986 */ /* 0x0007e8000c101906 */
[----:B------:R-:W4:Y:S01]  /*0eb0*/  LDG.E.U8 R10, desc[UR6][R8.64] ;  /* 0x00000006080a7981 */ /* 0x000f22000c1e1100 */
[----:B------:R-:W-:Y:S01]  /*0ec0*/  VIADD R17, R0, UR4 ;  /* 0x0000000400117c36 */ /* 0x000fe20008000000 */
[----:B----4-:R-:W-:Y:S02]  /*0ed0*/  ISETP.NE.AND P0, PT, R10, RZ, PT ;  /* 0x000000ff0a00720c */ /* 0x010fe40003f05270 */
[----:B------:R-:W-:-:S04]  /*0ee0*/  IADD3 R10, P1, PT, R8, UR4, RZ ;  /* 0x00000004080a7c10 */ /* 0x000fc8000ff3e0ff */
[----:B------:R-:W-:-:S07]  /*0ef0*/  IADD3.X R11, PT, PT, R9, UR5, RZ, P1, !PT ;  /* 0x00000005090b7c10 */ /* 0x000fce0008ffe4ff */
[----:B------:R-:W-:-:S04]  /*0f00*/  @P0 IMAD.WIDE R6, R17, 0x4, R2 ;  /* 0x0000000411060825 */ /* 0x000fc800078e0202 */
[C---:B--2---:R-:W-:Y:S01]  /*0f10*/  @!P0 IMAD.WIDE R14, R17.reuse, 0x4, R2 ;  /* 0x00000004110e8825 */ /* 0x044fe200078e0202 */
[----:B------:R2:W-:Y:S04]  /*0f20*/  @P0 STG.E desc[UR6][R6.64], RZ ;  /* 0x000000ff06000986 */ /* 0x0005e8000c101906 */
[----:B------:R4:W-:Y:S04]  /*0f30*/  @!P0 STG.E desc[UR6][R14.64], RZ ;  /* 0x000000ff0e008986 */ /* 0x0009e8000c101906 */
[----:B------:R-:W5:Y:S01]  /*0f40*/  LDG.E.U8 R0, desc[UR6][R10.64] ;  /* 0x000000060a007981 */ /* 0x000f62000c1e1100 */
[----:B------:R-:W-:Y:S01]  /*0f50*/  VIADD R17, R17, UR4 ;  /* 0x0000000411117c36 */ /* 0x000fe20008000000 */
[----:B------:R-:W-:-:S04]  /*0f60*/  IADD3 R8, P1, PT, R10, UR4, RZ ;  /* 0x000000040a087c10 */ /* 0x000fc8000ff3e0ff */
[----:B------:R-:W-:Y:S02]  /*0f70*/  IADD3.X R9, PT, PT, R11, UR5, RZ, P1, !PT ;  /* 0x000000050b097c10 */ /* 0x000fe40008ffe4ff */
[----:B-----5:R-:W-:-:S13]  /*0f80*/  ISETP.NE.AND P0, PT, R0, RZ, PT ;  /* 0x000000ff0000720c */ /* 0x020fda0003f05270 */
[----:B0-----:R-:W-:-:S04]  /*0f90*/  @P0 IMAD.WIDE R4, R17, 0x4, R2 ;  /* 0x0000000411040825 */ /* 0x001fc800078e0202 */
[C---:B---3--:R-:W-:Y:S01]  /*0fa0*/  @!P0 IMAD.WIDE R12, R17.reuse, 0x4, R2 ;  /* 0x00000004110c8825 */ /* 0x048fe200078e0202 */
[----:B------:R4:W-:Y:S04]  /*0fb0*/  @P0 STG.E desc[UR6][R4.64], RZ ;  /* 0x000000ff04000986 */ /* 0x0009e8000c101906 */
[----:B------:R4:W-:Y:S04]  /*0fc0*/  @!P0 STG.E desc[UR6][R12.64], RZ ;  /* 0x000000ff0c008986 */ /* 0x0009e8000c101906 */
[----:B------:R-:W3:Y:S01]  /*0fd0*/  LDG.E.U8 R8, desc[UR6][R8.64] ;  /* 0x0000000608087981 */ /* 0x000ee2000c1e1100 */
[----:B------:R-:W-:-:S04]  /*0fe0*/  VIADD R17, R17, UR4 ;  /* 0x0000000411117c36 */ /* 0x000fc80008000000 */
[----:B------:R-:W-:Y:S01]  /*0ff0*/  VIADD R0, R17, UR4 ;  /* 0x0000000411007c36 */ /* 0x000fe20008000000 */
[----:B---3--:R-:W-:-:S13]  /*1000*/  ISETP.NE.AND P0, PT, R8, RZ, PT ;  /* 0x000000ff0800720c */ /* 0x008fda0003f05270 */
[----:B--2---:R-:W-:-:S04]  /*1010*/  @P0 IMAD.WIDE R6, R17, 0x4, R2 ;  /* 0x0000000411060825 */ /* 0x004fc800078e0202 */
[----:B------:R-:W-:Y:S01]  /*1020*/  @!P0 IMAD.WIDE R2, R17, 0x4, R2 ;  /* 0x0000000411028825 */ /* 0x000fe200078e0202 */
[----:B------:R4:W-:Y:S04]  /*1030*/  @P0 STG.E desc[UR6][R6.64], RZ ;  /* 0x000000ff06000986 */ /* 0x0009e8000c101906 */
[----:B------:R4:W-:Y:S01]  /*1040*/  @!P0 STG.E desc[UR6][R2.64], RZ ;  /* 0x000000ff02008986 */ /* 0x0009e2000c101906 */
[----:B-1----:R-:W-:-:S13]  /*1050*/  ISETP.GE.AND P0, PT, R0, UR10, PT ;  /* 0x0000000a00007c0c */ /* 0x002fda000bf06270 */
[----:B----4-:R-:W-:Y:S05]  /*1060*/  @!P0 BRA `(.L_x_19) ;  /* 0xfffffffc00588947 */ /* 0x010fea000383ffff */
[----:B------:R-:W-:Y:S05]  /*1070*/  EXIT ;  /* 0x000000000000794d */ /* 0x000fea0003800000 */
        .weak           $__internal_0_$__cuda_sm20_div_rn_f64_full
        .type           $__internal_0_$__cuda_sm20_div_rn_f64_full,@function
        .size           $__internal_0_$__cuda_sm20_div_rn_f64_full,(.L_x_25 - $__internal_0_$__cuda_sm20_div_rn_f64_full)
$__internal_0_$__cuda_sm20_div_rn_f64_full:
[----:B------:R-:W-:Y:S01]  /*1080*/  IMAD.MOV.U32 R5, RZ, RZ, 0x3ff51800 ;  /* 0x3ff51800ff057424 */ /* 0x000fe200078e00ff */
[C---:B------:R-:W-:Y:S01]  /*1090*/  FSETP.GEU.AND P1, PT, |R7|.reuse, 1.469367938527859385e-39, PT ;  /* 0x001000000700780b */ /* 0x040fe20003f2e200 */
[----:B------:R-:W-:Y:S01]  /*10a0*/  IMAD.MOV.U32 R4, RZ, RZ, 0x0 ;  /* 0x00000000ff047424 */ /* 0x000fe200078e00ff */
[----:B------:R-:W-:Y:S01]  /*10b0*/  LOP3.LUT R13, R7, 0x7ff00000, RZ, 0xc0, !PT ;  /* 0x7ff00000070d7812 */ /* 0x000fe200078ec0ff */
[----:B------:R-:W0:Y:S01]  /*10c0*/  MUFU.RCP64H R15, R5 ;  /* 0x00000005000f7308 */ /* 0x000e220000001800 */
[----:B------:R-:W-:Y:S01]  /*10d0*/  IMAD.MOV.U32 R14, RZ, RZ, 0x1 ;  /* 0x00000001ff0e7424 */ /* 0x000fe200078e00ff */
[----:B------:R-:W-:Y:S01]  /*10e0*/  BSSY.RECONVERGENT B3, `(.L_x_20) ;  /* 0x0000045000037945 */ /* 0x000fe20003800200 */
[----:B------:R-:W-:Y:S01]  /*10f0*/  IMAD.MOV.U32 R17, RZ, RZ, 0x1ca00000 ;  /* 0x1ca00000ff117424 */ /* 0x000fe200078e00ff */
[----:B------:R-:W-:Y:S01]  /*1100*/  ISETP.GE.U32.AND P0, PT, R13, 0x40f00000, PT ;  /* 0x40f000000d00780c */ /* 0x000fe20003f06070 */
[----:B------:R-:W-:Y:S02]  /*1110*/  IMAD.MOV.U32 R22, RZ, RZ, R13 ;  /* 0x000000ffff167224 */ /* 0x000fe400078e000d */
[----:B------:R-:W-:Y:S01]  /*1120*/  IMAD.MOV.U32 R23, RZ, RZ, 0x40f00000 ;  /* 0x40f00000ff177424 */ /* 0x000fe200078e00ff */
[----:B------:R-:W-:-:S03]  /*1130*/  SEL R17, R17, 0x63400000, !P0 ;  /* 0x6340000011117807 */ /* 0x000fc60004000000 */
[----:B------:R-:W-:Y:S01]  /*1140*/  VIADD R24, R23, 0xffffffff ;  /* 0xffffffff17187836 */ /* 0x000fe20000000000 */
[----:B------:R-:W-:-:S04]  /*1150*/  @!P1 LOP3.LUT R18, R17, 0x80000000, R7, 0xf8, !PT ;  /* 0x8000000011129812 */ /* 0x000fc800078ef807 */
[----:B------:R-:W-:Y:S01]  /*1160*/  @!P1 LOP3.LUT R19, R18, 0x100000, RZ, 0xfc, !PT ;  /* 0x0010000012139812 */ /* 0x000fe200078efcff */
[----:B0-----:R-:W-:Y:S01]  /*1170*/  DFMA R10, R14, -R4, 1 ;  /* 0x3ff000000e0a742b */ /* 0x001fe20000000804 */
[----:B------:R-:W-:-:S07]  /*1180*/  @!P1 IMAD.MOV.U32 R18, RZ, RZ, RZ ;  /* 0x000000ffff129224 */ /* 0x000fce00078e00ff */
[----:B------:R-:W-:-:S08]  /*1190*/  DFMA R10, R10, R10, R10 ;  /* 0x0000000a0a0a722b */ /* 0x000fd0000000000a */
[----:B------:R-:W-:Y:S01]  /*11a0*/  DFMA R14, R14, R10, R14 ;  /* 0x0000000a0e0e722b */ /* 0x000fe2000000000e */
[----:B------:R-:W-:Y:S01]  /*11b0*/  LOP3.LUT R11, R17, 0x800fffff, R7, 0xf8, !PT ;  /* 0x800fffff110b7812 */ /* 0x000fe200078ef807 */
[----:B------:R-:W-:-:S06]  /*11c0*/  IMAD.MOV.U32 R10, RZ, RZ, R6 ;  /* 0x000000ffff0a7224 */ /* 0x000fcc00078e0006 */
[----:B------:R-:W-:Y:S02]  /*11d0*/  DFMA R20, R14, -R4, 1 ;  /* 0x3ff000000e14742b */ /* 0x000fe40000000804 */
[----:B------:R-:W-:-:S06]  /*11e0*/  @!P1 DFMA R10, R10, 2, -R18 ;  /* 0x400000000a0a982b */ /* 0x000fcc0000000812 */
[----:B------:R-:W-:-:S04]  /*11f0*/  DFMA R14, R14, R20, R14 ;  /* 0x000000140e0e722b */ /* 0x000fc8000000000e */
[----:B------:R-:W-:-:S04]  /*1200*/  @!P1 LOP3.LUT R22, R11, 0x7ff00000, RZ, 0xc0, !PT ;  /* 0x7ff000000b169812 */ /* 0x000fc800078ec0ff */
[----:B------:R-:W-:Y:S01]  /*1210*/  DMUL R18, R14, R10 ;  /* 0x0000000a0e127228 */ /* 0x000fe20000000000 */
[----:B------:R-:W-:-:S05]  /*1220*/  VIADD R16, R22, 0xffffffff ;  /* 0xffffffff16107836 */ /* 0x000fca0000000000 */
[----:B------:R-:W-:Y:S02]  /*1230*/  ISETP.GT.U32.AND P0, PT, R16, 0x7feffffe, PT ;  /* 0x7feffffe1000780c */ /* 0x000fe40003f04070 */
[----:B------:R-:W-:Y:S02]  /*1240*/  DFMA R20, R18, -R4, R10 ;  /* 0x800000041214722b */ /* 0x000fe4000000000a */
[----:B------:R-:W-:-:S06]  /*1250*/  ISETP.GT.U32.OR P0, PT, R24, 0x7feffffe, P0 ;  /* 0x7feffffe1800780c */ /* 0x000fcc0000704470 */
[----:B------:R-:W-:-:S07]  /*1260*/  DFMA R14, R14, R20, R18 ;  /* 0x000000140e0e722b */ /* 0x000fce0000000012 */
[----:B------:R-:W-:Y:S05]  /*1270*/  @P0 BRA `(.L_x_21) ;  /* 0x0000000000680947 */ /* 0x000fea0003800000 */
[----:B------:R-:W-:-:S05]  /*1280*/  IMAD.MOV.U32 R6, RZ, RZ, 0x40f00000 ;  /* 0x40f00000ff067424 */ /* 0x000fca00078e00ff */
[----:B------:R-:W-:-:S04]  /*1290*/  VIADDMNMX R13, R13, -R6, 0xb9600000, !PT ;  /* 0xb96000000d0d7446 */ /* 0x000fc80007800906 */
[----:B------:R-:W-:-:S05]  /*12a0*/  VIMNMX R6, PT, PT, R13, 0x46a00000, PT ;  /* 0x46a000000d067848 */ /* 0x000fca0003fe0100 */
[----:B------:R-:W-:Y:S02]  /*12b0*/  IMAD.IADD R13, R6, 0x1, -R17 ;  /* 0x00000001060d7824 */ /* 0x000fe400078e0a11 */
[----:B------:R-:W-:Y:S02]  /*12c0*/  IMAD.MOV.U32 R6, RZ, RZ, RZ ;  /* 0x000000ffff067224 */ /* 0x000fe400078e00ff */
[----:B------:R-:W-:-:S06]  /*12d0*/  VIADD R7, R13, 0x7fe00000 ;  /* 0x7fe000000d077836 */ /* 0x000fcc0000000000 */
[----:B------:R-:W-:-:S10]  /*12e0*/  DMUL R16, R14, R6 ;  /* 0x000000060e107228 */ /* 0x000fd40000000000 */
[----:B------:R-:W-:-:S13]  /*12f0*/  FSETP.GTU.AND P0, PT, |R17|, 1.469367938527859385e-39, PT ;  /* 0x001000001100780b */ /* 0x000fda0003f0c200 */
[----:B------:R-:W-:Y:S05]  /*1300*/  @P0 BRA `(.L_x_22) ;  /* 0x0000000000880947 */ /* 0x000fea0003800000 */
[----:B------:R-:W-:Y:S01]  /*1310*/  DFMA R4, R14, -R4, R10 ;  /* 0x800000040e04722b */ /* 0x000fe2000000000a */
[----:B------:R-:W-:-:S09]  /*1320*/  IMAD.MOV.U32 R6, RZ, RZ, RZ ;  /* 0x000000ffff067224 */ /* 0x000fd200078e00ff */
[C---:B------:R-:W-:Y:S02]  /*1330*/  FSETP.NEU.AND P0, PT, R5.reuse, RZ, PT ;  /* 0x000000ff0500720b */ /* 0x040fe40003f0d000 */
[----:B------:R-:W-:-:S04]  /*1340*/  LOP3.LUT R4, R5, 0x40f51800, RZ, 0x3c, !PT ;  /* 0x40f5180005047812 */ /* 0x000fc800078e3cff */
[----:B------:R-:W-:-:S04]  /*1350*/  LOP3.LUT R11, R4, 0x80000000, RZ, 0xc0, !PT ;  /* 0x80000000040b7812 */ /* 0x000fc800078ec0ff */
[----:B------:R-:W-:-:S03]  /*1360*/  LOP3.LUT R7, R11, R7, RZ, 0xfc, !PT ;  /* 0x000000070b077212 */ /* 0x000fc600078efcff */
[----:B------:R-:W-:Y:S05]  /*1370*/  @!P0 BRA `(.L_x_22) ;  /* 0x00000000006c8947 */ /* 0x000fea0003800000 */
[----:B------:R-:W-:Y:S01]  /*1380*/  IMAD.MOV R5, RZ, RZ, -R13 ;  /* 0x000000ffff057224 */ /* 0x000fe200078e0a0d */
[----:B------:R-:W-:Y:S01]  /*1390*/  DMUL.RP R6, R14, R6 ;  /* 0x000000060e067228 */ /* 0x000fe20000008000 */
[----:B------:R-:W-:-:S06]  /*13a0*/  IMAD.MOV.U32 R4, RZ, RZ, RZ ;  /* 0x000000ffff047224 */ /* 0x000fcc00078e00ff */
[----:B------:R-:W-:-:S03]  /*13b0*/  DFMA R4, R16, -R4, R14 ;  /* 0x800000041004722b */ /* 0x000fc6000000000e */
[----:B------:R-:W-:-:S03]  /*13c0*/  LOP3.LUT R11, R7, R11, RZ, 0x3c, !PT ;  /* 0x0000000b070b7212 */ /* 0x000fc600078e3cff */
[----:B------:R-:W-:-:S04]  /*13d0*/  IADD3 R4, PT, PT, -R13, -0x43300000, RZ ;  /* 0xbcd000000d047810 */ /* 0x000fc80007ffe1ff */
[----:B------:R-:W-:-:S04]  /*13e0*/  FSETP.NEU.AND P0, PT, |R5|, R4, PT ;  /* 0x000000040500720b */ /* 0x000fc80003f0d200 */
[----:B------:R-:W-:Y:S02]  /*13f0*/  FSEL R16, R6, R16, !P0 ;  /* 0x0000001006107208 */ /* 0x000fe40004000000 */
[----:B------:R-:W-:Y:S01]  /*1400*/  FSEL R17, R11, R17, !P0 ;  /* 0x000000110b117208 */ /* 0x000fe20004000000 */
[----:B------:R-:W-:Y:S06]  /*1410*/  BRA `(.L_x_22) ;  /* 0x0000000000447947 */ /* 0x000fec0003800000 */
.L_x_21:
[----:B------:R-:W-:-:S14]  /*1420*/  DSETP.NAN.AND P0, PT, R6, R6, PT ;  /* 0x000000060600722a */ /* 0x000fdc0003f08000 */
[----:B------:R-:W-:Y:S05]  /*1430*/  @P0 BRA `(.L_x_23) ;  /* 0x0000000000340947 */ /* 0x000fea0003800000 */
[----:B------:R-:W-:Y:S01]  /*1440*/  ISETP.NE.AND P0, PT, R22, R23, PT ;  /* 0x000000171600720c */ /* 0x000fe20003f05270 */
[----:B------:R-:W-:Y:S02]  /*1450*/  IMAD.MOV.U32 R16, RZ, RZ, 0x0 ;  /* 0x00000000ff107424 */ /* 0x000fe400078e00ff */
[----:B------:R-:W-:-:S10]  /*1460*/  IMAD.MOV.U32 R17, RZ, RZ, -0x80000 ;  /* 0xfff80000ff117424 */ /* 0x000fd400078e00ff */
[----:B------:R-:W-:Y:S05]  /*1470*/  @!P0 BRA `(.L_x_22) ;  /* 0x00000000002c8947 */ /* 0x000fea0003800000 */
[----:B------:R-:W-:Y:S02]  /*1480*/  ISETP.NE.AND P0, PT, R22, 0x7ff00000, PT ;  /* 0x7ff000001600780c */ /* 0x000fe40003f05270 */
[----:B------:R-:W-:Y:S02]  /*1490*/  LOP3.LUT R6, R7, 0x40f51800, RZ, 0x3c, !PT ;  /* 0x40f5180007067812 */ /* 0x000fe400078e3cff */
[----:B------:R-:W-:Y:S02]  /*14a0*/  ISETP.EQ.OR P0, PT, R23, RZ, !P0 ;  /* 0x000000ff1700720c */ /* 0x000fe40004702670 */
[----:B------:R-:W-:-:S11]  /*14b0*/  LOP3.LUT R17, R6, 0x80000000, RZ, 0xc0, !PT ;  /* 0x8000000006117812 */ /* 0x000fd600078ec0ff */
[----:B------:R-:W-:Y:S01]  /*14c0*/  @P0 LOP3.LUT R4, R17, 0x7ff00000, RZ, 0xfc, !PT ;  /* 0x7ff0000011040812 */ /* 0x000fe200078efcff */
[----:B------:R-:W-:Y:S02]  /*14d0*/  @!P0 IMAD.MOV.U32 R16, RZ, RZ, RZ ;  /* 0x000000ffff108224 */ /* 0x000fe400078e00ff */
[----:B------:R-:W-:Y:S02]  /*14e0*/  @P0 IMAD.MOV.U32 R16, RZ, RZ, RZ ;  /* 0x000000ffff100224 */ /* 0x000fe400078e00ff */
[----:B------:R-:W-:Y:S01]  /*14f0*/  @P0 IMAD.MOV.U32 R17, RZ, RZ, R4 ;  /* 0x000000ffff110224 */ /* 0x000fe200078e0004 */
[----:B------:R-:W-:Y:S06]  /*1500*/  BRA `(.L_x_22) ;  /* 0x0000000000087947 */ /* 0x000fec0003800000 */
.L_x_23:
[----:B------:R-:W-:Y:S01]  /*1510*/  LOP3.LUT R17, R7, 0x80000, RZ, 0xfc, !PT ;  /* 0x0008000007117812 */ /* 0x000fe200078efcff */
[----:B------:R-:W-:-:S07]  /*1520*/  IMAD.MOV.U32 R16, RZ, RZ, R6 ;  /* 0x000000ffff107224 */ /* 0x000fce00078e0006 */
.L_x_22:
[----:B------:R-:W-:Y:S05]  /*1530*/  BSYNC.RECONVERGENT B3 ;  /* 0x0000000000037941 */ /* 0x000fea0003800200 */
.L_x_20:
[----:B------:R-:W-:Y:S02]  /*1540*/  IMAD.MOV.U32 R13, RZ, RZ, 0x0 ;  /* 0x00000000ff0d7424 */ /* 0x000fe400078e00ff */
[----:B------:R-:W-:Y:S02]  /*1550*/  IMAD.MOV.U32 R4, RZ, RZ, R16 ;  /* 0x000000ffff047224 */ /* 0x000fe400078e0010 */
[----:B------:R-:W-:Y:S01]  /*1560*/  IMAD.MOV.U32 R5, RZ, RZ, R17 ;  /* 0x000000ffff057224 */ /* 0x000fe200078e0011 */
[----:B------:R-:W-:Y:S06]  /*1570*/  RET.REL.NODEC R12 `(_Z20rolling_count_kernelPK9ComplaintPKhiPi) ;  /* 0xffffffe80ca07950 */ /* 0x000fec0003c3ffff */
.L_x_24:
[----:B------:R-:W-:-:S00]  /*1580*/  BRA `(.L_x_24) ;  /* 0xfffffffc00fc7947 */ /* 0x000fc0000383ffff */
[----:B------:R-:W-:-:S00]  /*1590*/  NOP ;  /* 0x0000000000007918 */ /* 0x000fc00000000000 */
        /* <DEDUP_REMOVED lines=14> */
.L_x_25:


//--------------------- .nv.shared.reserved.0     --------------------------
	.section	.nv.shared.reserved.0,"aw",@nobits
	.weak		__nv_reservedSMEM_offset_0_alias
	.size		__nv_reservedSMEM_offset_0_alias, 0, 64
	.other		__nv_reservedSMEM_offset_0_alias,@"STO_CUDA_RESERVED_SHARED STV_DEFAULT"
__nv_reservedSMEM_offset_0_alias:
	.zero		0
	.zero		64


//--------------------- .nv.constant0._Z20rolling_count_kernelPK9ComplaintPKhiPi --------------------------
	.section	.nv.constant0._Z20rolling_count_kernelPK9ComplaintPKhiPi,"a",@progbits
	.sectionflags	@""
	.align	4
.nv.constant0._Z20rolling_count_kernelPK9ComplaintPKhiPi:
	.zero		928


//--------------------- SYMBOLS --------------------------

	.type		.nv.reservedSmem.offset0,@object
	.size		.nv.reservedSmem.offset0,0x4
